//
// Generated by NVIDIA NVVM Compiler
//
// Compiler Build ID: CL-36424714
// Cuda compilation tools, release 13.0, V13.0.88
// Based on NVVM 20.0.0
//

.version 9.0
.target sm_100
.address_size 64

	// .globl	_Z21case_converter_kernelPcm

.visible .entry _Z21case_converter_kernelPcm(
	.param .u64 .ptr .align 1 _Z21case_converter_kernelPcm_param_0,
	.param .u64 _Z21case_converter_kernelPcm_param_1
)
{
	.reg .pred 	%p<4>;
	.reg .b16 	%rs<8>;
	.reg .b32 	%r<5>;
	.reg .b64 	%rd<6>;

	ld.param.u64 	%rd3, [_Z21case_converter_kernelPcm_param_0];
	ld.param.u64 	%rd4, [_Z21case_converter_kernelPcm_param_1];
	mov.u32 	%r1, %ctaid.x;
	mov.u32 	%r2, %ntid.x;
	mov.u32 	%r3, %tid.x;
	mad.lo.s32 	%r4, %r1, %r2, %r3;
	cvt.u64.u32 	%rd1, %r4;
	setp.le.u64 	%p1, %rd4, %rd1;
	@%p1 bra 	$L__BB0_5;
	cvta.to.global.u64 	%rd5, %rd3;
	add.s64 	%rd2, %rd5, %rd1;
	ld.global.u8 	%rs1, [%rd2];
	add.s16 	%rs2, %rs1, -97;
	and.b16  	%rs3, %rs2, 255;
	setp.gt.u16 	%p2, %rs3, 25;
	@%p2 bra 	$L__BB0_3;
	add.s16 	%rs7, %rs1, -32;
	st.global.u8 	[%rd2], %rs7;
	bra.uni 	$L__BB0_5;
$L__BB0_3:
	add.s16 	%rs4, %rs1, -65;
	and.b16  	%rs5, %rs4, 255;
	setp.gt.u16 	%p3, %rs5, 25;
	@%p3 bra 	$L__BB0_5;
	add.s16 	%rs6, %rs1, 32;
	st.global.u8 	[%rd2], %rs6;
$L__BB0_5:
	ret;

}


// ===== COMPILED SASS (sm_100) =====

	.target	sm_100

	.elftype	@"ET_EXEC"


//--------------------- .note.nv.tkinfo           --------------------------
	.section	.note.nv.tkinfo,"",@"SHT_NOTE"
	.sectionflags	@"SHF_NOTE_NV_TKINFO"
	.tkinfo
        /*0018*/ 	.word	0x00000002
        /*0030*/ 	.string	""
        /*0030*/ 	.string	"ptxas"
        /*0030*/ 	.string	"Cuda compilation tools, release 13.0, V13.0.88"
        /*0030*/ 	.string	"Build cuda_13.0.r13.0/compiler.36424714_0"
        /*0030*/ 	.string	"-arch sm_100 -m 64 "



//--------------------- .note.nv.cuinfo           --------------------------
	.section	.note.nv.cuinfo,"",@"SHT_NOTE"
	.sectionflags	@"SHF_NOTE_NV_CUINFO"
        /*0018*/ 	.short	0x0002
        /*001a*/ 	.short	0x0064
        /*001c*/ 	.short	0x0082
	.zero		2


//--------------------- .nv.info                  --------------------------
	.section	.nv.info,"",@"SHT_CUDA_INFO"
	.align	4


	//----- nvinfo : EIATTR_REGCOUNT
	.align		4
        /*0000*/ 	.byte	0x04, 0x2f
        /*0002*/ 	.short	(.L_1 - .L_0)
	.align		4
.L_0:
        /*0004*/ 	.word	index@(_Z21case_converter_kernelPcm)
        /*0008*/ 	.word	0x00000008


	//----- nvinfo : EIATTR_FRAME_SIZE
	.align		4
.L_1:
        /*000c*/ 	.byte	0x04, 0x11
        /*000e*/ 	.short	(.L_3 - .L_2)
	.align		4
.L_2:
        /*0010*/ 	.word	index@(_Z21case_converter_kernelPcm)
        /*0014*/ 	.word	0x00000000


	//----- nvinfo : EIATTR_MIN_STACK_SIZE
	.align		4
.L_3:
        /*0018*/ 	.byte	0x04, 0x12
        /*001a*/ 	.short	(.L_5 - .L_4)
	.align		4
.L_4:
        /*001c*/ 	.word	index@(_Z21case_converter_kernelPcm)
        /*0020*/ 	.word	0x00000000
.L_5:


//--------------------- .nv.compat                --------------------------
	.section	.nv.compat,"",@"SHT_CUDA_COMPAT_INFO"
	.align	4
        /*0000*/ 	.byte	0x02, 0x09, 0x00, 0x00, 0x02, 0x02, 0x01, 0x00, 0x02, 0x05, 0x05, 0x00, 0x03, 0x07, 0x01, 0x01
        /*0010*/ 	.byte	0x02, 0x03, 0x00, 0x00, 0x02, 0x06, 0x01, 0x00, 0x04, 0x0b, 0x08, 0x00, 0x09, 0x00, 0x00, 0x00
        /*0020*/ 	.byte	0x00, 0x00, 0x00, 0x00


//--------------------- .nv.info._Z21case_converter_kernelPcm --------------------------
	.section	.nv.info._Z21case_converter_kernelPcm,"",@"SHT_CUDA_INFO"
	.sectionflags	@""
	.align	4


	//----- nvinfo : EIATTR_CUDA_API_VERSION
	.align		4
        /*0000*/ 	.byte	0x04, 0x37
        /*0002*/ 	.short	(.L_7 - .L_6)
.L_6:
        /*0004*/ 	.word	0x00000082


	//----- nvinfo : EIATTR_KPARAM_INFO
	.align		4
.L_7:
        /*0008*/ 	.byte	0x04, 0x17
        /*000a*/ 	.short	(.L_9 - .L_8)
.L_8:
        /*000c*/ 	.word	0x00000000
        /*0010*/ 	.short	0x0001
        /*0012*/ 	.short	0x0008
        /*0014*/ 	.byte	0x00, 0xf0, 0x21, 0x00


	//----- nvinfo : EIATTR_KPARAM_INFO
	.align		4
.L_9:
        /*0018*/ 	.byte	0x04, 0x17
        /*001a*/ 	.short	(.L_11 - .L_10)
.L_10:
        /*001c*/ 	.word	0x00000000
        /*0020*/ 	.short	0x0000
        /*0022*/ 	.short	0x0000
        /*0024*/ 	.byte	0x00, 0xf5, 0x21, 0x00


	//----- nvinfo : EIATTR_SPARSE_MMA_MASK
	.align		4
.L_11:
        /*0028*/ 	.byte	0x03, 0x50
        /*002a*/ 	.short	0x0000


	//----- nvinfo : EIATTR_MAXREG_COUNT
	.align		4
        /*002c*/ 	.byte	0x03, 0x1b
        /*002e*/ 	.short	0x00ff


	//----- nvinfo : EIATTR_MERCURY_ISA_VERSION
	.align		4
        /*0030*/ 	.byte	0x03, 0x5f
        /*0032*/ 	.short	0x0101


	//----- nvinfo : EIATTR_VRC_CTA_INIT_COUNT
	.align		4
        /*0034*/ 	.byte	0x02, 0x4a
	.zero		1
	.zero		1


	//----- nvinfo : EIATTR_EXIT_INSTR_OFFSETS
	.align		4
        /*0038*/ 	.byte	0x04, 0x1c
        /*003a*/ 	.short	(.L_13 - .L_12)


	//   ....[0]....
.L_12:
        /*003c*/ 	.word	0x00000080


	//   ....[1]....
        /*0040*/ 	.word	0x00000130


	//   ....[2]....
        /*0044*/ 	.word	0x00000170


	//   ....[3]....
        /*0048*/ 	.word	0x000001a0


	//----- nvinfo : EIATTR_CBANK_PARAM_SIZE
	.align		4
.L_13:
        /*004c*/ 	.byte	0x03, 0x19
        /*004e*/ 	.short	0x0010


	//----- nvinfo : EIATTR_PARAM_CBANK
	.align		4
        /*0050*/ 	.byte	0x04, 0x0a
        /*0052*/ 	.short	(.L_15 - .L_14)
	.align		4
.L_14:
        /*0054*/ 	.word	index@(.nv.constant0._Z21case_converter_kernelPcm)
        /*0058*/ 	.short	0x0380
        /*005a*/ 	.short	0x0010


	//----- nvinfo : EIATTR_SW_WAR
	.align		4
.L_15:
        /*005c*/ 	.byte	0x04, 0x36
        /*005e*/ 	.short	(.L_17 - .L_16)
.L_16:
        /*0060*/ 	.word	0x00000008
.L_17:


//--------------------- .nv.callgraph             --------------------------
	.section	.nv.callgraph,"",@"SHT_CUDA_CALLGRAPH"
	.align	4
	.sectionentsize	8
	.align		4
        /*0000*/ 	.word	0x00000000
	.align		4
        /*0004*/ 	.word	0xffffffff
	.align		4
        /*0008*/ 	.word	0x00000000
	.align		4
        /*000c*/ 	.word	0xfffffffe
	.align		4
        /*0010*/ 	.word	0x00000000
	.align		4
        /*0014*/ 	.word	0xfffffffd
	.align		4
        /*0018*/ 	.word	0x00000000
	.align		4
        /*001c*/ 	.word	0xfffffffc


//--------------------- .text._Z21case_converter_kernelPcm --------------------------
	.section	.text._Z21case_converter_kernelPcm,"ax",@progbits
	.align	128
        .global         _Z21case_converter_kernelPcm
        .type           _Z21case_converter_kernelPcm,@function
        .size           _Z21case_converter_kernelPcm,(.L_x_1 - _Z21case_converter_kernelPcm)
        .other          _Z21case_converter_kernelPcm,@"STO_CUDA_ENTRY STV_DEFAULT"
_Z21case_converter_kernelPcm:
.text._Z21case_converter_kernelPcm:
[----:B------:R-:W-:Y:S01]  /*0000*/  LDC R1, c[0x0][0x37c] ;  /* 0x0000df00ff017b82 */ /* 0x000fe20000000800 */
[----:B------:R-:W0:Y:S07]  /*0010*/  S2R R3, SR_TID.X ;  /* 0x0000000000037919 */ /* 0x000e2e0000002100 */
[----:B------:R-:W0:Y:S01]  /*0020*/  S2UR UR4, SR_CTAID.X ;  /* 0x00000000000479c3 */ /* 0x000e220000002500 */
[----:B------:R-:W1:Y:S07]  /*0030*/  LDCU.64 UR6, c[0x0][0x388] ;  /* 0x00007100ff0677ac */ /* 0x000e6e0008000a00 */
[----:B------:R-:W0:Y:S02]  /*0040*/  LDC R2, c[0x0][0x360] ;  /* 0x0000d800ff027b82 */ /* 0x000e240000000800 */
[----:B0-----:R-:W-:-:S05]  /*0050*/  IMAD R2, R2, UR4, R3 ;  /* 0x0000000402027c24 */ /* 0x001fca000f8e0203 */
[----:B-1----:R-:W-:-:S04]  /*0060*/  ISETP.GE.U32.AND P0, PT, R2, UR6, PT ;  /* 0x0000000602007c0c */ /* 0x002fc8000bf06070 */
[----:B------:R-:W-:-:S13]  /*0070*/  ISETP.GE.U32.AND.EX P0, PT, RZ, UR7, PT, P0 ;  /* 0x00000007ff007c0c */ /* 0x000fda000bf06100 */
[----:B------:R-:W-:Y:S05]  /*0080*/  @P0 EXIT ;  /* 0x000000000000094d */ /* 0x000fea0003800000 */
[----:B------:R-:W0:Y:S01]  /*0090*/  LDCU.64 UR6, c[0x0][0x380] ;  /* 0x00007000ff0677ac */ /* 0x000e220008000a00 */
[----:B------:R-:W1:Y:S01]  /*00a0*/  LDCU.64 UR4, c[0x0][0x358] ;  /* 0x00006b00ff0477ac */ /* 0x000e620008000a00 */
[----:B0-----:R-:W-:-:S05]  /*00b0*/  IADD3 R2, P0, PT, R2, UR6, RZ ;  /* 0x0000000602027c10 */ /* 0x001fca000ff1e0ff */
[----:B------:R-:W-:-:S05]  /*00c0*/  IMAD.X R3, RZ, RZ, UR7, P0 ;  /* 0x00000007ff037e24 */ /* 0x000fca00080e06ff */
[----:B-1----:R-:W2:Y:S02]  /*00d0*/  LDG.E.U8 R0, desc[UR4][R2.64] ;  /* 0x0000000402007981 */ /* 0x002ea4000c1e1100 */
[----:B--2---:R-:W-:-:S05]  /*00e0*/  VIADD R4, R0, 0xffffff9f ;  /* 0xffffff9f00047836 */ /* 0x004fca0000000000 */
[----:B------:R-:W-:-:S04]  /*00f0*/  LOP3.LUT R4, R4, 0xff, RZ, 0xc0, !PT ;  /* 0x000000ff04047812 */ /* 0x000fc800078ec0ff */
[----:B------:R-:W-:-:S13]  /*0100*/  ISETP.GT.U32.AND P0, PT, R4, 0x19, PT ;  /* 0x000000190400780c */ /* 0x000fda0003f04070 */
[----:B------:R-:W-:-:S05]  /*0110*/  @!P0 VIADD R5, R0, 0xffffffe0 ;  /* 0xffffffe000058836 */ /* 0x000fca0000000000 */
[----:B------:R0:W-:Y:S01]  /*0120*/  @!P0 STG.E.U8 desc[UR4][R2.64], R5 ;  /* 0x0000000502008986 */ /* 0x0001e2000c101104 */
[----:B------:R-:W-:Y:S05]  /*0130*/  @!P0 EXIT ;  /* 0x000000000000894d */ /* 0x000fea0003800000 */
[----:B------:R-:W-:-:S05]  /*0140*/  VIADD R4, R0, 0xffffffbf ;  /* 0xffffffbf00047836 */ /* 0x000fca0000000000 */
[----:B------:R-:W-:-:S04]  /*0150*/  LOP3.LUT R4, R4, 0xff, RZ, 0xc0, !PT ;  /* 0x000000ff04047812 */ /* 0x000fc800078ec0ff */
[----:B------:R-:W-:-:S13]  /*0160*/  ISETP.GT.U32.AND P0, PT, R4, 0x19, PT ;  /* 0x000000190400780c */ /* 0x000fda0003f04070 */
[----:B------:R-:W-:Y:S05]  /*0170*/  @P0 EXIT ;  /* 0x000000000000094d */ /* 0x000fea0003800000 */
[----:B0-----:R-:W-:-:S05]  /*0180*/  VIADD R5, R0, 0x20 ;  /* 0x0000002000057836 */ /* 0x001fca0000000000 */
[----:B------:R-:W-:Y:S01]  /*0190*/  STG.E.U8 desc[UR4][R2.64], R5 ;  /* 0x0000000502007986 */ /* 0x000fe2000c101104 */
[----:B------:R-:W-:Y:S05]  /*01a0*/  EXIT ;  /* 0x000000000000794d */ /* 0x000fea0003800000 */
.L_x_0:
[----:B------:R-:W-:-:S00]  /*01b0*/  BRA `(.L_x_0) ;  /* 0xfffffffc00fc7947 */ /* 0x000fc0000383ffff */
[----:B------:R-:W-:-:S00]  /*01c0*/  NOP ;  /* 0x0000000000007918 */ /* 0x000fc00000000000 */
        /* <DEDUP_REMOVED lines=11> */
.L_x_1:


//--------------------- .nv.shared.reserved.0     --------------------------
	.section	.nv.shared.reserved.0,"aw",@nobits
	.weak		__nv_reservedSMEM_offset_0_alias
	.size		__nv_reservedSMEM_offset_0_alias, 0, 64
	.other		__nv_reservedSMEM_offset_0_alias,@"STO_CUDA_RESERVED_SHARED STV_DEFAULT"
__nv_reservedSMEM_offset_0_alias:
	.zero		0
	.zero		64


//--------------------- .nv.constant0._Z21case_converter_kernelPcm --------------------------
	.section	.nv.constant0._Z21case_converter_kernelPcm,"a",@progbits
	.sectionflags	@""
	.align	4
.nv.constant0._Z21case_converter_kernelPcm:
	.zero		912


//--------------------- SYMBOLS --------------------------

	.type		.nv.reservedSmem.offset0,@object
	.size		.nv.reservedSmem.offset0,0x4
